	.headerflags	@"EF_CUDA_TEXMODE_UNIFIED EF_CUDA_64BIT_ADDRESS EF_CUDA_ACCELERATORS EF_CUDA_SM90 EF_CUDA_VIRTUAL_SM(EF_CUDA_SM90)"
	.elftype	@"ET_EXEC"


//--------------------- .nv.info                  --------------------------
	.section	.nv.info,"",@"SHT_CUDA_INFO"
	.align	4


	//----- nvinfo : EIATTR_REGCOUNT
	.align		4
        /*0000*/ 	.byte	0x04, 0x2f
        /*0002*/ 	.short	(.L_3 - .L_2)
	.align		4
.L_2:
        /*0004*/ 	.word	index@(triton_poi_fused__native_batch_norm_legit_no_training_relu_27)
        /*0008*/ 	.word	0x00000016


	//----- nvinfo : EIATTR_MIN_STACK_SIZE
	.align		4
.L_3:
        /*000c*/ 	.byte	0x04, 0x12
        /*000e*/ 	.short	(.L_5 - .L_4)
	.align		4
.L_4:
        /*0010*/ 	.word	index@(triton_poi_fused__native_batch_norm_legit_no_training_relu_27)
        /*0014*/ 	.word	0x00000000


	//----- nvinfo : EIATTR_FRAME_SIZE
	.align		4
.L_5:
        /*0018*/ 	.byte	0x04, 0x11
        /*001a*/ 	.short	(.L_7 - .L_6)
	.align		4
.L_6:
        /*001c*/ 	.word	index@(triton_poi_fused__native_batch_norm_legit_no_training_relu_27)
        /*0020*/ 	.word	0x00000000


	//----- nvinfo : EIATTR_MIN_STACK_SIZE
	.align		4
.L_7:
        /*0024*/ 	.byte	0x04, 0x12
        /*0026*/ 	.short	(.L_9 - .L_8)
	.align		4
.L_8:
        /*0028*/ 	.word	index@(triton_poi_fused__native_batch_norm_legit_no_training_relu_27)
        /*002c*/ 	.word	0x00000000
.L_9:


//--------------------- .nv.info.triton_poi_fused__native_batch_norm_legit_no_training_relu_27 --------------------------
	.section	.nv.info.triton_poi_fused__native_batch_norm_legit_no_training_relu_27,"",@"SHT_CUDA_INFO"
	.sectionflags	@""
	.align	4


	//----- nvinfo : EIATTR_CUDA_API_VERSION
	.align		4
        /*0000*/ 	.byte	0x04, 0x37
        /*0002*/ 	.short	(.L_11 - .L_10)
.L_10:
        /*0004*/ 	.word	0x0000007c


	//----- nvinfo : EIATTR_KPARAM_INFO
	.align		4
.L_11:
        /*0008*/ 	.byte	0x04, 0x17
        /*000a*/ 	.short	(.L_13 - .L_12)
.L_12:
        /*000c*/ 	.word	0x00000000
        /*0010*/ 	.short	0x0006
        /*0012*/ 	.short	0x0030
        /*0014*/ 	.byte	0x00, 0xf0, 0x11, 0x00


	//----- nvinfo : EIATTR_KPARAM_INFO
	.align		4
.L_13:
        /*0018*/ 	.byte	0x04, 0x17
        /*001a*/ 	.short	(.L_15 - .L_14)
.L_14:
        /*001c*/ 	.word	0x00000000
        /*0020*/ 	.short	0x0005
        /*0022*/ 	.short	0x0028
        /*0024*/ 	.byte	0x00, 0xf4, 0x21, 0x00


	//----- nvinfo : EIATTR_KPARAM_INFO
	.align		4
.L_15:
        /*0028*/ 	.byte	0x04, 0x17
        /*002a*/ 	.short	(.L_17 - .L_16)
.L_16:
        /*002c*/ 	.word	0x00000000
        /*0030*/ 	.short	0x0004
        /*0032*/ 	.short	0x0020
        /*0034*/ 	.byte	0x00, 0xf4, 0x21, 0x00


	//----- nvinfo : EIATTR_KPARAM_INFO
	.align		4
.L_17:
        /*0038*/ 	.byte	0x04, 0x17
        /*003a*/ 	.short	(.L_19 - .L_18)
.L_18:
        /*003c*/ 	.word	0x00000000
        /*0040*/ 	.short	0x0003
        /*0042*/ 	.short	0x0018
        /*0044*/ 	.byte	0x00, 0xf4, 0x21, 0x00


	//----- nvinfo : EIATTR_KPARAM_INFO
	.align		4
.L_19:
        /*0048*/ 	.byte	0x04, 0x17
        /*004a*/ 	.short	(.L_21 - .L_20)
.L_20:
        /*004c*/ 	.word	0x00000000
        /*0050*/ 	.short	0x0002
        /*0052*/ 	.short	0x0010
        /*0054*/ 	.byte	0x00, 0xf4, 0x21, 0x00


	//----- nvinfo : EIATTR_KPARAM_INFO
	.align		4
.L_21:
        /*0058*/ 	.byte	0x04, 0x17
        /*005a*/ 	.short	(.L_23 - .L_22)
.L_22:
        /*005c*/ 	.word	0x00000000
        /*0060*/ 	.short	0x0001
        /*0062*/ 	.short	0x0008
        /*0064*/ 	.byte	0x00, 0xf4, 0x21, 0x00


	//----- nvinfo : EIATTR_KPARAM_INFO
	.align		4
.L_23:
        /*0068*/ 	.byte	0x04, 0x17
        /*006a*/ 	.short	(.L_25 - .L_24)
.L_24:
        /*006c*/ 	.word	0x00000000
        /*0070*/ 	.short	0x0000
        /*0072*/ 	.short	0x0000
        /*0074*/ 	.byte	0x00, 0xf4, 0x21, 0x00


	//----- nvinfo : EIATTR_SPARSE_MMA_MASK
	.align		4
.L_25:
        /*0078*/ 	.byte	0x03, 0x50
        /*007a*/ 	.short	0x0000


	//----- nvinfo : EIATTR_MAXREG_COUNT
	.align		4
        /*007c*/ 	.byte	0x03, 0x1b
        /*007e*/ 	.short	0x00ff


	//----- nvinfo : EIATTR_EXIT_INSTR_OFFSETS
	.align		4
        /*0080*/ 	.byte	0x04, 0x1c
        /*0082*/ 	.short	(.L_27 - .L_26)


	//   ....[0]....
.L_26:
        /*0084*/ 	.word	0x00000420


	//   ....[1]....
        /*0088*/ 	.word	0x00000440


	//----- nvinfo : EIATTR_REQNTID
	.align		4
.L_27:
        /*008c*/ 	.byte	0x04, 0x10
        /*008e*/ 	.short	(.L_29 - .L_28)
.L_28:
        /*0090*/ 	.word	0x00000080
        /*0094*/ 	.word	0x00000001
        /*0098*/ 	.word	0x00000001


	//----- nvinfo : EIATTR_CBANK_PARAM_SIZE
	.align		4
.L_29:
        /*009c*/ 	.byte	0x03, 0x19
        /*009e*/ 	.short	0x0034


	//----- nvinfo : EIATTR_PARAM_CBANK
	.align		4
        /*00a0*/ 	.byte	0x04, 0x0a
        /*00a2*/ 	.short	(.L_31 - .L_30)
	.align		4
.L_30:
        /*00a4*/ 	.word	index@(.nv.constant0.triton_poi_fused__native_batch_norm_legit_no_training_relu_27)
        /*00a8*/ 	.short	0x0210
        /*00aa*/ 	.short	0x0034


	//----- nvinfo : EIATTR_SW_WAR
	.align		4
.L_31:
        /*00ac*/ 	.byte	0x04, 0x36
        /*00ae*/ 	.short	(.L_33 - .L_32)
.L_32:
        /*00b0*/ 	.word	0x00000008
.L_33:


//--------------------- .nv.callgraph             --------------------------
	.section	.nv.callgraph,"",@"SHT_CUDA_CALLGRAPH"
	.align	4
	.sectionentsize	8
	.align		4
        /*0000*/ 	.word	0x00000000
	.align		4
        /*0004*/ 	.word	0xffffffff
	.align		4
        /*0008*/ 	.word	0x00000000
	.align		4
        /*000c*/ 	.word	0xfffffffe
	.align		4
        /*0010*/ 	.word	0x00000000
	.align		4
        /*0014*/ 	.word	0xfffffffd
	.align		4
        /*0018*/ 	.word	0x00000000
	.align		4
        /*001c*/ 	.word	0xfffffffc


//--------------------- .nv.constant4             --------------------------
	.section	.nv.constant4,"a",@progbits
	.align	8
	.align		8
.nv.constant4:
        /*0000*/ 	.dword	_$_str
	.align		8
        /*0008*/ 	.dword	_$_str_$_2


//--------------------- .text.triton_poi_fused__native_batch_norm_legit_no_training_relu_27 --------------------------
	.section	.text.triton_poi_fused__native_batch_norm_legit_no_training_relu_27,"ax",@progbits
	.align	128
        .global         triton_poi_fused__native_batch_norm_legit_no_training_relu_27
        .type           triton_poi_fused__native_batch_norm_legit_no_training_relu_27,@function
        .size           triton_poi_fused__native_batch_norm_legit_no_training_relu_27,(.L_x_1 - triton_poi_fused__native_batch_norm_legit_no_training_relu_27)
        .other          triton_poi_fused__native_batch_norm_legit_no_training_relu_27,@"STO_CUDA_ENTRY STV_DEFAULT"
triton_poi_fused__native_batch_norm_legit_no_training_relu_27:
.text.triton_poi_fused__native_batch_norm_legit_no_training_relu_27:
[----:B------:R-:W0:Y:S01]  /*0000*/  LDC R1, c[0x0][0x28] ;  /* 0x00000a00ff017b82 */ /* 0x000e220000000800 */
[----:B------:R-:W1:Y:S07]  /*0010*/  S2R R0, SR_TID.X ;  /* 0x0000000000007919 */ /* 0x000e6e0000002100 */
[----:B------:R-:W2:Y:S01]  /*0020*/  LDC.64 R8, c[0x0][0x220] ;  /* 0x00008800ff087b82 */ /* 0x000ea20000000a00 */
[----:B------:R-:W-:Y:S01]  /*0030*/  ULDC.64 UR4, c[0x0][0x208] ;  /* 0x0000820000047ab9 */ /* 0x000fe20000000a00 */
[----:B------:R-:W3:Y:S06]  /*0040*/  S2R R5, SR_CTAID.X ;  /* 0x0000000000057919 */ /* 0x000eec0000002500 */
[----:B------:R-:W4:Y:S08]  /*0050*/  LDC.64 R12, c[0x0][0x210] ;  /* 0x00008400ff0c7b82 */ /* 0x000f300000000a00 */
[----:B------:R-:W5:Y:S08]  /*0060*/  LDC.64 R14, c[0x0][0x218] ;  /* 0x00008600ff0e7b82 */ /* 0x000f700000000a00 */
[----:B------:R-:W5:Y:S01]  /*0070*/  LDC.64 R16, c[0x0][0x228] ;  /* 0x00008a00ff107b82 */ /* 0x000f620000000a00 */
[----:B-1----:R-:W-:-:S07]  /*0080*/  SHF.L.U32 R0, R0, 0x1, RZ ;  /* 0x0000000100007819 */ /* 0x002fce00000006ff */
[----:B------:R-:W1:Y:S01]  /*0090*/  LDC.64 R18, c[0x0][0x230] ;  /* 0x00008c00ff127b82 */ /* 0x000e620000000a00 */
[----:B---3--:R-:W-:Y:S02]  /*00a0*/  SHF.R.S32.HI R3, RZ, 0x17, R5 ;  /* 0x00000017ff037819 */ /* 0x008fe40000011405 */
[----:B------:R-:W-:Y:S02]  /*00b0*/  LOP3.LUT R0, R0, 0xfe, RZ, 0xc0, !PT ;  /* 0x000000fe00007812 */ /* 0x000fe400078ec0ff */
[----:B------:R-:W-:Y:S02]  /*00c0*/  SGXT R3, R3, 0x1 ;  /* 0x000000010303781a */ /* 0x000fe40000000200 */
[----:B------:R-:W-:-:S04]  /*00d0*/  LEA R0, R5, R0, 0x8 ;  /* 0x0000000005007211 */ /* 0x000fc800078e40ff */
[----:B------:R-:W-:Y:S02]  /*00e0*/  LEA.HI R3, R3, R0, RZ, 0x8 ;  /* 0x0000000003037211 */ /* 0x000fe400078f40ff */
[----:B------:R-:W-:Y:S02]  /*00f0*/  ISETP.GE.AND P0, PT, R0, 0x400, PT ;  /* 0x000004000000780c */ /* 0x000fe40003f06270 */
[----:B------:R-:W-:-:S04]  /*0100*/  LOP3.LUT R3, R3, 0xffffff00, RZ, 0xc0, !PT ;  /* 0xffffff0003037812 */ /* 0x000fc800078ec0ff */
[----:B------:R-:W-:Y:S02]  /*0110*/  IADD3 R11, R0, -R3, RZ ;  /* 0x80000003000b7210 */ /* 0x000fe40007ffe0ff */
[----:B------:R-:W-:-:S03]  /*0120*/  CS2R R2, SRZ ;  /* 0x0000000000027805 */ /* 0x000fc6000001ff00 */
[----:B--2---:R-:W-:-:S05]  /*0130*/  IMAD.WIDE R8, R11, 0x4, R8 ;  /* 0x000000040b087825 */ /* 0x004fca00078e0208 */
[----:B------:R2:W3:Y:S01]  /*0140*/  @!P0 LDG.E.EL.64 R2, desc[UR4][R8.64] ;  /* 0x0000000408028981 */ /* 0x0004e2000c2e1b00 */
[----:B------:R-:W-:Y:S02]  /*0150*/  CS2R R4, SRZ ;  /* 0x0000000000047805 */ /* 0x000fe4000001ff00 */
[----:B------:R-:W-:Y:S01]  /*0160*/  CS2R R6, SRZ ;  /* 0x0000000000067805 */ /* 0x000fe2000001ff00 */
[----:B----4-:R-:W-:-:S04]  /*0170*/  IMAD.WIDE R12, R0, 0x4, R12 ;  /* 0x00000004000c7825 */ /* 0x010fc800078e020c */
[C---:B-----5:R-:W-:Y:S01]  /*0180*/  IMAD.WIDE R14, R11.reuse, 0x4, R14 ;  /* 0x000000040b0e7825 */ /* 0x060fe200078e020e */
[----:B------:R-:W4:Y:S01]  /*0190*/  @!P0 LDG.E.64 R4, desc[UR4][R12.64] ;  /* 0x000000040c048981 */ /* 0x000f22000c1e1b00 */
[----:B--2---:R-:W-:Y:S02]  /*01a0*/  CS2R R8, SRZ ;  /* 0x0000000000087805 */ /* 0x004fe4000001ff00 */
[C---:B0-----:R-:W-:Y:S01]  /*01b0*/  IMAD.WIDE R16, R11.reuse, 0x4, R16 ;  /* 0x000000040b107825 */ /* 0x041fe200078e0210 */
[----:B------:R0:W4:Y:S03]  /*01c0*/  @!P0 LDG.E.EL.64 R6, desc[UR4][R14.64] ;  /* 0x000000040e068981 */ /* 0x000126000c2e1b00 */
[----:B-1----:R-:W-:Y:S01]  /*01d0*/  IMAD.WIDE R18, R11, 0x4, R18 ;  /* 0x000000040b127825 */ /* 0x002fe200078e0212 */
[----:B------:R-:W-:-:S04]  /*01e0*/  CS2R R10, SRZ ;  /* 0x00000000000a7805 */ /* 0x000fc8000001ff00 */
[----:B------:R-:W2:Y:S04]  /*01f0*/  @!P0 LDG.E.EL.64 R8, desc[UR4][R18.64] ;  /* 0x0000000412088981 */ /* 0x000ea8000c2e1b00 */
[----:B------:R-:W2:Y:S01]  /*0200*/  @!P0 LDG.E.EL.64 R10, desc[UR4][R16.64] ;  /* 0x00000004100a8981 */ /* 0x000ea2000c2e1b00 */
[----:B0-----:R-:W-:Y:S01]  /*0210*/  HFMA2.MMA R14, -RZ, RZ, 1.625, 0 ;  /* 0x3e800000ff0e7435 */ /* 0x001fe200000001ff */
[----:B---3--:R-:W-:Y:S01]  /*0220*/  FADD R2, R2, 9.9999997473787516356e-06 ;  /* 0x3727c5ac02027421 */ /* 0x008fe20000000000 */
[----:B------:R-:W-:-:S03]  /*0230*/  FADD R3, R3, 9.9999997473787516356e-06 ;  /* 0x3727c5ac03037421 */ /* 0x000fc60000000000 */
[----:B------:R-:W0:Y:S08]  /*0240*/  MUFU.SQRT R12, R2 ;  /* 0x00000002000c7308 */ /* 0x000e300000002000 */
[----:B------:R1:W3:Y:S01]  /*0250*/  MUFU.SQRT R13, R3 ;  /* 0x00000003000d7308 */ /* 0x0002e20000002000 */
[C---:B0-----:R-:W-:Y:S02]  /*0260*/  FSETP.GT.AND P1, PT, R12.reuse, 8.50705917302346158658e+37, PT ;  /* 0x7e8000000c00780b */ /* 0x041fe40003f24000 */
[----:B------:R-:W-:Y:S01]  /*0270*/  FSETP.GEU.AND P3, PT, R12, 1.175494350822287508e-38, PT ;  /* 0x008000000c00780b */ /* 0x000fe20003f6e000 */
[----:B-1----:R-:W0:Y:S01]  /*0280*/  LDC.64 R2, c[0x0][0x238] ;  /* 0x00008e00ff027b82 */ /* 0x002e220000000a00 */
[----:B---3--:R-:W-:-:S02]  /*0290*/  FSETP.GT.AND P2, PT, R13, 8.50705917302346158658e+37, PT ;  /* 0x7e8000000d00780b */ /* 0x008fc40003f44000 */
[----:B------:R-:W-:-:S07]  /*02a0*/  FSETP.GEU.AND P4, PT, R13, 1.175494350822287508e-38, PT ;  /* 0x008000000d00780b */ /* 0x000fce0003f8e000 */
[----:B------:R-:W-:-:S04]  /*02b0*/  @P1 FMUL R12, R12, 0.25 ;  /* 0x3e8000000c0c1820 */ /* 0x000fc80000400000 */
[----:B------:R-:W-:Y:S01]  /*02c0*/  @!P3 FMUL R12, R12, 16777216 ;  /* 0x4b8000000c0cb820 */ /* 0x000fe20000400000 */
[----:B------:R-:W-:-:S04]  /*02d0*/  @P2 FMUL R13, R13, 0.25 ;  /* 0x3e8000000d0d2820 */ /* 0x000fc80000400000 */
[----:B------:R-:W-:Y:S01]  /*02e0*/  @!P4 FMUL R13, R13, 16777216 ;  /* 0x4b8000000d0dc820 */ /* 0x000fe20000400000 */
[----:B------:R-:W1:Y:S01]  /*02f0*/  MUFU.RCP R12, R12 ;  /* 0x0000000c000c7308 */ /* 0x000e620000001000 */
[----:B------:R-:W-:-:S07]  /*0300*/  FSEL R15, R14, 1, P1 ;  /* 0x3f8000000e0f7808 */ /* 0x000fce0000800000 */
[----:B------:R-:W3:Y:S01]  /*0310*/  MUFU.RCP R13, R13 ;  /* 0x0000000d000d7308 */ /* 0x000ee20000001000 */
[----:B------:R-:W-:Y:S01]  /*0320*/  FSEL R14, R14, 1, P2 ;  /* 0x3f8000000e0e7808 */ /* 0x000fe20001000000 */
[----:B------:R-:W-:-:S04]  /*0330*/  @!P3 FMUL R15, R15, 16777216 ;  /* 0x4b8000000f0fb820 */ /* 0x000fc80000400000 */
[----:B------:R-:W-:Y:S01]  /*0340*/  @!P4 FMUL R14, R14, 16777216 ;  /* 0x4b8000000e0ec820 */ /* 0x000fe20000400000 */
[----:B----4-:R-:W-:Y:S01]  /*0350*/  FADD R5, -R7, R5 ;  /* 0x0000000507057221 */ /* 0x010fe20000000100 */
[----:B------:R-:W-:Y:S01]  /*0360*/  FADD R4, -R6, R4 ;  /* 0x0000000406047221 */ /* 0x000fe20000000100 */
[----:B-1----:R-:W-:Y:S01]  /*0370*/  FMUL R15, R12, R15 ;  /* 0x0000000f0c0f7220 */ /* 0x002fe20000400000 */
[----:B---3--:R-:W-:-:S03]  /*0380*/  FMUL R14, R13, R14 ;  /* 0x0000000e0d0e7220 */ /* 0x008fc60000400000 */
[----:B------:R-:W-:Y:S01]  /*0390*/  FMUL R15, R4, R15 ;  /* 0x0000000f040f7220 */ /* 0x000fe20000400000 */
[----:B------:R-:W-:-:S03]  /*03a0*/  FMUL R14, R5, R14 ;  /* 0x0000000e050e7220 */ /* 0x000fc60000400000 */
[----:B--2---:R-:W-:Y:S01]  /*03b0*/  FFMA R8, R15, R10, R8 ;  /* 0x0000000a0f087223 */ /* 0x004fe20000000008 */
[----:B------:R-:W-:-:S04]  /*03c0*/  FFMA R9, R14, R11, R9 ;  /* 0x0000000b0e097223 */ /* 0x000fc80000000009 */
[----:B------:R-:W-:Y:S02]  /*03d0*/  FSETP.GEU.AND P1, PT, R8, RZ, PT ;  /* 0x000000ff0800720b */ /* 0x000fe40003f2e000 */
[C---:B------:R-:W-:Y:S01]  /*03e0*/  FSETP.GEU.AND P2, PT, R9.reuse, RZ, PT ;  /* 0x000000ff0900720b */ /* 0x040fe20003f4e000 */
[----:B0-----:R-:W-:Y:S01]  /*03f0*/  IMAD.WIDE R2, R0, 0x4, R2 ;  /* 0x0000000400027825 */ /* 0x001fe200078e0202 */
[----:B------:R-:W-:Y:S02]  /*0400*/  FSEL R8, R8, RZ, P1 ;  /* 0x000000ff08087208 */ /* 0x000fe40000800000 */
[----:B------:R-:W-:Y:S01]  /*0410*/  FSEL R9, R9, RZ, P2 ;  /* 0x000000ff09097208 */ /* 0x000fe20001000000 */
[----:B------:R-:W-:Y:S08]  /*0420*/  @P0 EXIT ;  /* 0x000000000000094d */ /* 0x000ff00003800000 */
[----:B------:R-:W-:Y:S01]  /*0430*/  STG.E.64 desc[UR4][R2.64], R8 ;  /* 0x0000000802007986 */ /* 0x000fe2000c101b04 */
[----:B------:R-:W-:Y:S05]  /*0440*/  EXIT ;  /* 0x000000000000794d */ /* 0x000fea0003800000 */
.L_x_0:
[----:B------:R-:W-:-:S00]  /*0450*/  BRA `(.L_x_0) ;  /* 0xfffffffc00fc7947 */ /* 0x000fc0000383ffff */
[----:B------:R-:W-:-:S00]  /*0460*/  NOP ;  /* 0x0000000000007918 */ /* 0x000fc00000000000 */
        /* <DEDUP_REMOVED lines=9> */
.L_x_1:


//--------------------- .nv.global.init           --------------------------
	.section	.nv.global.init,"aw",@progbits
.nv.global.init:
	.type		_$_str,@object
	.size		_$_str,(_$_str_$_2 - _$_str)
_$_str:
        /*0000*/ 	.byte	0x5f, 0x5f, 0x43, 0x55, 0x44, 0x41, 0x5f, 0x46, 0x54, 0x5a, 0x00
	.type		_$_str_$_2,@object
	.size		_$_str_$_2,(.L_1 - _$_str_$_2)
_$_str_$_2:
        /*000b*/ 	.byte	0x5f, 0x5f, 0x43, 0x55, 0x44, 0x41, 0x5f, 0x50, 0x52, 0x45, 0x43, 0x5f, 0x53, 0x51, 0x52, 0x54
        /*001b*/ 	.byte	0x00
.L_1:


//--------------------- .nv.constant0.triton_poi_fused__native_batch_norm_legit_no_training_relu_27 --------------------------
	.section	.nv.constant0.triton_poi_fused__native_batch_norm_legit_no_training_relu_27,"a",@progbits
	.sectionflags	@""
	.align	4
.nv.constant0.triton_poi_fused__native_batch_norm_legit_no_training_relu_27:
	.zero		580
